	.headerflags	@"EF_CUDA_TEXMODE_UNIFIED EF_CUDA_64BIT_ADDRESS EF_CUDA_ACCELERATORS EF_CUDA_SM90 EF_CUDA_VIRTUAL_SM(EF_CUDA_SM90)"
	.elftype	@"ET_EXEC"


//--------------------- .nv.info                  --------------------------
	.section	.nv.info,"",@"SHT_CUDA_INFO"
	.align	4


	//----- nvinfo : EIATTR_REGCOUNT
	.align		4
        /*0000*/ 	.byte	0x04, 0x2f
        /*0002*/ 	.short	(.L_13 - .L_12)
	.align		4
.L_12:
        /*0004*/ 	.word	index@(triton_poi_fused_add_embedding_1)
        /*0008*/ 	.word	0x0000001b


	//----- nvinfo : EIATTR_MIN_STACK_SIZE
	.align		4
.L_13:
        /*000c*/ 	.byte	0x04, 0x12
        /*000e*/ 	.short	(.L_15 - .L_14)
	.align		4
.L_14:
        /*0010*/ 	.word	index@(triton_poi_fused_add_embedding_1)
        /*0014*/ 	.word	0x00000000


	//----- nvinfo : EIATTR_FRAME_SIZE
	.align		4
.L_15:
        /*0018*/ 	.byte	0x04, 0x11
        /*001a*/ 	.short	(.L_17 - .L_16)
	.align		4
.L_16:
        /*001c*/ 	.word	index@(triton_poi_fused_add_embedding_1)
        /*0020*/ 	.word	0x00000000


	//----- nvinfo : EIATTR_MIN_STACK_SIZE
	.align		4
.L_17:
        /*0024*/ 	.byte	0x04, 0x12
        /*0026*/ 	.short	(.L_19 - .L_18)
	.align		4
.L_18:
        /*0028*/ 	.word	index@(triton_poi_fused_add_embedding_1)
        /*002c*/ 	.word	0x00000000
.L_19:


//--------------------- .nv.info.triton_poi_fused_add_embedding_1 --------------------------
	.section	.nv.info.triton_poi_fused_add_embedding_1,"",@"SHT_CUDA_INFO"
	.sectionflags	@""
	.align	4


	//----- nvinfo : EIATTR_CUDA_API_VERSION
	.align		4
        /*0000*/ 	.byte	0x04, 0x37
        /*0002*/ 	.short	(.L_21 - .L_20)
.L_20:
        /*0004*/ 	.word	0x0000007c


	//----- nvinfo : EIATTR_KPARAM_INFO
	.align		4
.L_21:
        /*0008*/ 	.byte	0x04, 0x17
        /*000a*/ 	.short	(.L_23 - .L_22)
.L_22:
        /*000c*/ 	.word	0x00000000
        /*0010*/ 	.short	0x0006
        /*0012*/ 	.short	0x0030
        /*0014*/ 	.byte	0x00, 0xf0, 0x11, 0x00


	//----- nvinfo : EIATTR_KPARAM_INFO
	.align		4
.L_23:
        /*0018*/ 	.byte	0x04, 0x17
        /*001a*/ 	.short	(.L_25 - .L_24)
.L_24:
        /*001c*/ 	.word	0x00000000
        /*0020*/ 	.short	0x0005
        /*0022*/ 	.short	0x0028
        /*0024*/ 	.byte	0x00, 0xf4, 0x21, 0x00


	//----- nvinfo : EIATTR_KPARAM_INFO
	.align		4
.L_25:
        /*0028*/ 	.byte	0x04, 0x17
        /*002a*/ 	.short	(.L_27 - .L_26)
.L_26:
        /*002c*/ 	.word	0x00000000
        /*0030*/ 	.short	0x0004
        /*0032*/ 	.short	0x0020
        /*0034*/ 	.byte	0x00, 0xf4, 0x21, 0x00


	//----- nvinfo : EIATTR_KPARAM_INFO
	.align		4
.L_27:
        /*0038*/ 	.byte	0x04, 0x17
        /*003a*/ 	.short	(.L_29 - .L_28)
.L_28:
        /*003c*/ 	.word	0x00000000
        /*0040*/ 	.short	0x0003
        /*0042*/ 	.short	0x0018
        /*0044*/ 	.byte	0x00, 0xf4, 0x21, 0x00


	//----- nvinfo : EIATTR_KPARAM_INFO
	.align		4
.L_29:
        /*0048*/ 	.byte	0x04, 0x17
        /*004a*/ 	.short	(.L_31 - .L_30)
.L_30:
        /*004c*/ 	.word	0x00000000
        /*0050*/ 	.short	0x0002
        /*0052*/ 	.short	0x0010
        /*0054*/ 	.byte	0x00, 0xf4, 0x21, 0x00


	//----- nvinfo : EIATTR_KPARAM_INFO
	.align		4
.L_31:
        /*0058*/ 	.byte	0x04, 0x17
        /*005a*/ 	.short	(.L_33 - .L_32)
.L_32:
        /*005c*/ 	.word	0x00000000
        /*0060*/ 	.short	0x0001
        /*0062*/ 	.short	0x0008
        /*0064*/ 	.byte	0x00, 0xf4, 0x21, 0x00


	//----- nvinfo : EIATTR_KPARAM_INFO
	.align		4
.L_33:
        /*0068*/ 	.byte	0x04, 0x17
        /*006a*/ 	.short	(.L_35 - .L_34)
.L_34:
        /*006c*/ 	.word	0x00000000
        /*0070*/ 	.short	0x0000
        /*0072*/ 	.short	0x0000
        /*0074*/ 	.byte	0x00, 0xf4, 0x21, 0x00


	//----- nvinfo : EIATTR_SPARSE_MMA_MASK
	.align		4
.L_35:
        /*0078*/ 	.byte	0x03, 0x50
        /*007a*/ 	.short	0x0000


	//----- nvinfo : EIATTR_MAXREG_COUNT
	.align		4
        /*007c*/ 	.byte	0x03, 0x1b
        /*007e*/ 	.short	0x00ff


	//----- nvinfo : EIATTR_EXTERNS
	.align		4
        /*0080*/ 	.byte	0x04, 0x0f
        /*0082*/ 	.short	(.L_37 - .L_36)


	//   ....[0]....
	.align		4
.L_36:
        /*0084*/ 	.word	index@(__assertfail)


	//----- nvinfo : EIATTR_SYSCALL_OFFSETS
	.align		4
.L_37:
        /*0088*/ 	.byte	0x04, 0x46
        /*008a*/ 	.short	(.L_39 - .L_38)


	//   ....[0]....
.L_38:
        /*008c*/ 	.word	0x000003a0


	//   ....[1]....
        /*0090*/ 	.word	0x000005b0


	//   ....[2]....
        /*0094*/ 	.word	0x000007e0


	//   ....[3]....
        /*0098*/ 	.word	0x000009f0


	//----- nvinfo : EIATTR_EXIT_INSTR_OFFSETS
	.align		4
.L_39:
        /*009c*/ 	.byte	0x04, 0x1c
        /*009e*/ 	.short	(.L_41 - .L_40)


	//   ....[0]....
.L_40:
        /*00a0*/ 	.word	0x00000b30


	//   ....[1]....
        /*00a4*/ 	.word	0x00000b50


	//----- nvinfo : EIATTR_REQNTID
	.align		4
.L_41:
        /*00a8*/ 	.byte	0x04, 0x10
        /*00aa*/ 	.short	(.L_43 - .L_42)
.L_42:
        /*00ac*/ 	.word	0x00000080
        /*00b0*/ 	.word	0x00000001
        /*00b4*/ 	.word	0x00000001


	//----- nvinfo : EIATTR_CRS_STACK_SIZE
	.align		4
.L_43:
        /*00b8*/ 	.byte	0x04, 0x1e
        /*00ba*/ 	.short	(.L_45 - .L_44)
.L_44:
        /*00bc*/ 	.word	0x00000000


	//----- nvinfo : EIATTR_CBANK_PARAM_SIZE
	.align		4
.L_45:
        /*00c0*/ 	.byte	0x03, 0x19
        /*00c2*/ 	.short	0x0034


	//----- nvinfo : EIATTR_PARAM_CBANK
	.align		4
        /*00c4*/ 	.byte	0x04, 0x0a
        /*00c6*/ 	.short	(.L_47 - .L_46)
	.align		4
.L_46:
        /*00c8*/ 	.word	index@(.nv.constant0.triton_poi_fused_add_embedding_1)
        /*00cc*/ 	.short	0x0210
        /*00ce*/ 	.short	0x0034


	//----- nvinfo : EIATTR_SW_WAR
	.align		4
.L_47:
        /*00d0*/ 	.byte	0x04, 0x36
        /*00d2*/ 	.short	(.L_49 - .L_48)
.L_48:
        /*00d4*/ 	.word	0x00000008
.L_49:


//--------------------- .nv.callgraph             --------------------------
	.section	.nv.callgraph,"",@"SHT_CUDA_CALLGRAPH"
	.align	4
	.sectionentsize	8
	.align		4
        /*0000*/ 	.word	0x00000000
	.align		4
        /*0004*/ 	.word	0xffffffff
	.align		4
        /*0008*/ 	.word	index@(triton_poi_fused_add_embedding_1)
	.align		4
        /*000c*/ 	.word	index@(__assertfail)
	.align		4
        /*0010*/ 	.word	0x00000000
	.align		4
        /*0014*/ 	.word	0xfffffffe
	.align		4
        /*0018*/ 	.word	0x00000000
	.align		4
        /*001c*/ 	.word	0xfffffffd
	.align		4
        /*0020*/ 	.word	0x00000000
	.align		4
        /*0024*/ 	.word	0xfffffffc


//--------------------- .nv.constant4             --------------------------
	.section	.nv.constant4,"a",@progbits
	.align	8
	.align		8
.nv.constant4:
        /*0000*/ 	.dword	__assertfail
	.align		8
        /*0008*/ 	.dword	assertFunc_3
	.align		8
        /*0010*/ 	.dword	assertFile_3
	.align		8
        /*0018*/ 	.dword	assertMessage_3
	.align		8
        /*0020*/ 	.dword	assertFunc_2
	.align		8
        /*0028*/ 	.dword	assertFile_2
	.align		8
        /*0030*/ 	.dword	assertMessage_2
	.align		8
        /*0038*/ 	.dword	assertFunc_1
	.align		8
        /*0040*/ 	.dword	assertFile_1
	.align		8
        /*0048*/ 	.dword	assertMessage_1
	.align		8
        /*0050*/ 	.dword	assertFunc_0
	.align		8
        /*0058*/ 	.dword	assertFile_0
	.align		8
        /*0060*/ 	.dword	assertMessage_0


//--------------------- .text.triton_poi_fused_add_embedding_1 --------------------------
	.section	.text.triton_poi_fused_add_embedding_1,"ax",@progbits
	.sectionflags	@"SHF_BARRIERS=1"
	.align	128
        .global         triton_poi_fused_add_embedding_1
        .type           triton_poi_fused_add_embedding_1,@function
        .size           triton_poi_fused_add_embedding_1,(.L_x_5 - triton_poi_fused_add_embedding_1)
        .other          triton_poi_fused_add_embedding_1,@"STO_CUDA_ENTRY STV_DEFAULT"
triton_poi_fused_add_embedding_1:
.text.triton_poi_fused_add_embedding_1:
[----:B------:R-:W0:Y:S02]  /*0000*/  LDC R1, c[0x0][0x28] ;  /* 0x00000a00ff017b82 */ /* 0x000e240000000800 */
[----:B------:R-:W1:Y:S01]  /*0010*/  S2R R0, SR_TID.X ;  /* 0x0000000000007919 */ /* 0x000e620000002100 */
[----:B------:R-:W-:Y:S01]  /*0020*/  ULDC.64 UR4, c[0x0][0x208] ;  /* 0x0000820000047ab9 */ /* 0x000fe20000000a00 */
[----:B------:R-:W2:Y:S01]  /*0030*/  S2R R5, SR_CTAID.X ;  /* 0x0000000000057919 */ /* 0x000ea20000002500 */
[----:B-1----:R-:W-:-:S05]  /*0040*/  IMAD.SHL.U32 R0, R0, 0x2, RZ ;  /* 0x0000000200007824 */ /* 0x002fca00078e00ff */
[----:B------:R-:W-:-:S05]  /*0050*/  LOP3.LUT R0, R0, 0xfe, RZ, 0xc0, !PT ;  /* 0x000000fe00007812 */ /* 0x000fca00078ec0ff */
[----:B--2---:R-:W-:Y:S01]  /*0060*/  IMAD R0, R5, 0x100, R0 ;  /* 0x0000010005007824 */ /* 0x004fe200078e0200 */
[----:B------:R-:W-:-:S04]  /*0070*/  SHF.R.S32.HI R5, RZ, 0x17, R5 ;  /* 0x00000017ff057819 */ /* 0x000fc80000011405 */
[----:B------:R-:W-:Y:S02]  /*0080*/  SHF.R.S32.HI R3, RZ, 0x1f, R0 ;  /* 0x0000001fff037819 */ /* 0x000fe40000011400 */
[----:B------:R-:W-:Y:S02]  /*0090*/  SGXT R5, R5, 0x1 ;  /* 0x000000010505781a */ /* 0x000fe40000000200 */
[-C--:B------:R-:W-:Y:S02]  /*00a0*/  LEA.HI R9, R3, R0.reuse, RZ, 0x2 ;  /* 0x0000000003097211 */ /* 0x080fe400078f10ff */
[----:B------:R-:W1:Y:S01]  /*00b0*/  LDC.64 R2, c[0x0][0x210] ;  /* 0x00008400ff027b82 */ /* 0x000e620000000a00 */
[----:B------:R-:W-:Y:S02]  /*00c0*/  LEA.HI R5, R5, R0, RZ, 0x4 ;  /* 0x0000000005057211 */ /* 0x000fe400078f20ff */
[----:B------:R-:W-:Y:S02]  /*00d0*/  SHF.R.S32.HI R9, RZ, 0x2, R9 ;  /* 0x00000002ff097819 */ /* 0x000fe40000011409 */
[----:B------:R-:W-:-:S02]  /*00e0*/  LOP3.LUT R5, R5, 0xfffffff0, RZ, 0xc0, !PT ;  /* 0xfffffff005057812 */ /* 0x000fc400078ec0ff */
[----:B------:R-:W-:Y:S02]  /*00f0*/  LEA.HI R4, R9, R9, RZ, 0x2 ;  /* 0x0000000909047211 */ /* 0x000fe400078f10ff */
[----:B------:R-:W-:Y:S02]  /*0100*/  ISETP.GE.AND P2, PT, R0, 0x100, PT ;  /* 0x000001000000780c */ /* 0x000fe40003f46270 */
[----:B------:R-:W-:-:S04]  /*0110*/  LOP3.LUT R4, R4, 0xfffffffc, RZ, 0xc0, !PT ;  /* 0xfffffffc04047812 */ /* 0x000fc800078ec0ff */
[----:B------:R-:W-:Y:S02]  /*0120*/  IADD3 R17, R5, R9, -R4 ;  /* 0x0000000905117210 */ /* 0x000fe40007ffe804 */
[----:B------:R-:W-:-:S03]  /*0130*/  CS2R R4, SRZ ;  /* 0x0000000000047805 */ /* 0x000fc6000001ff00 */
[----:B------:R-:W-:-:S04]  /*0140*/  VIADD R7, R17, 0xc ;  /* 0x0000000c11077836 */ /* 0x000fc80000000000 */
[----:B-1----:R-:W-:-:S05]  /*0150*/  IMAD.WIDE R6, R7, 0x8, R2 ;  /* 0x0000000807067825 */ /* 0x002fca00078e0202 */
[----:B------:R-:W2:Y:S01]  /*0160*/  @!P2 LDG.E.EL.64 R4, desc[UR4][R6.64] ;  /* 0x000000040604a981 */ /* 0x000ea2000c2e1b00 */
[C---:B------:R-:W-:Y:S01]  /*0170*/  VIADD R11, R17.reuse, 0x8 ;  /* 0x00000008110b7836 */ /* 0x040fe20000000000 */
[----:B------:R-:W-:Y:S01]  /*0180*/  CS2R R18, SRZ ;  /* 0x0000000000127805 */ /* 0x000fe2000001ff00 */
[C---:B------:R-:W-:Y:S01]  /*0190*/  VIADD R13, R17.reuse, 0x4 ;  /* 0x00000004110d7836 */ /* 0x040fe20000000000 */
[----:B------:R-:W-:Y:S01]  /*01a0*/  CS2R R14, SRZ ;  /* 0x00000000000e7805 */ /* 0x000fe2000001ff00 */
[----:B------:R-:W-:-:S04]  /*01b0*/  IMAD.WIDE R16, R17, 0x8, R2 ;  /* 0x0000000811107825 */ /* 0x000fc800078e0202 */
[--C-:B------:R-:W-:Y:S01]  /*01c0*/  IMAD.WIDE R10, R11, 0x8, R2.reuse ;  /* 0x000000080b0a7825 */ /* 0x100fe200078e0202 */
[----:B------:R1:W5:Y:S03]  /*01d0*/  @!P2 LDG.E.EL.64 R18, desc[UR4][R16.64] ;  /* 0x000000041012a981 */ /* 0x000366000c2e1b00 */
[----:B------:R-:W-:Y:S01]  /*01e0*/  IMAD.WIDE R12, R13, 0x8, R2 ;  /* 0x000000080d0c7825 */ /* 0x000fe200078e0202 */
[----:B------:R-:W-:-:S04]  /*01f0*/  CS2R R2, SRZ ;  /* 0x0000000000027805 */ /* 0x000fc8000001ff00 */
[----:B------:R1:W5:Y:S04]  /*0200*/  @!P2 LDG.E.EL.64 R14, desc[UR4][R12.64] ;  /* 0x000000040c0ea981 */ /* 0x000368000c2e1b00 */
[----:B------:R1:W5:Y:S01]  /*0210*/  @!P2 LDG.E.EL.64 R2, desc[UR4][R10.64] ;  /* 0x000000040a02a981 */ /* 0x000362000c2e1b00 */
[----:B--2---:R-:W-:Y:S02]  /*0220*/  IADD3 R7, P1, R4, 0x18, RZ ;  /* 0x0000001804077810 */ /* 0x004fe40007f3e0ff */
[----:B------:R-:W-:-:S03]  /*0230*/  ISETP.GE.AND P0, PT, R5, RZ, PT ;  /* 0x000000ff0500720c */ /* 0x000fc60003f06270 */
[----:B------:R-:W-:Y:S01]  /*0240*/  IMAD.X R21, RZ, RZ, R5, P1 ;  /* 0x000000ffff157224 */ /* 0x000fe200008e0605 */
[----:B------:R-:W-:-:S04]  /*0250*/  SEL R22, R7, R4, !P0 ;  /* 0x0000000407167207 */ /* 0x000fc80004000000 */
[----:B------:R-:W-:Y:S02]  /*0260*/  SEL R23, R21, R5, !P0 ;  /* 0x0000000515177207 */ /* 0x000fe40004000000 */
[----:B------:R-:W-:Y:S02]  /*0270*/  ISETP.GT.AND P0, PT, R0, 0xff, PT ;  /* 0x000000ff0000780c */ /* 0x000fe40003f04270 */
[----:B------:R-:W-:-:S04]  /*0280*/  ISETP.LT.U32.AND P1, PT, R22, 0x18, PT ;  /* 0x000000181600780c */ /* 0x000fc80003f21070 */
[----:B------:R-:W-:-:S13]  /*0290*/  ISETP.LT.U32.OR.EX P1, PT, R23, RZ, P0, P1 ;  /* 0x000000ff1700720c */ /* 0x000fda0000721510 */
[----:B-1----:R-:W-:Y:S05]  /*02a0*/  @P1 BRA `(.L_x_0) ;  /* 0x0000000000401947 */ /* 0x002fea0003800000 */
[----:B------:R-:W-:Y:S01]  /*02b0*/  MOV R16, 0x0 ;  /* 0x0000000000107802 */ /* 0x000fe20000000f00 */
[----:B------:R-:W-:Y:S01]  /*02c0*/  ULDC.64 UR6, c[0x4][0x60] ;  /* 0x0100180000067ab9 */ /* 0x000fe20000000a00 */
[----:B------:R-:W-:Y:S01]  /*02d0*/  ULDC.64 UR8, c[0x4][0x50] ;  /* 0x0100140000087ab9 */ /* 0x000fe20000000a00 */
[----:B------:R-:W-:-:S07]  /*02e0*/  IMAD.U32 R4, RZ, RZ, UR6 ;  /* 0x00000006ff047e24 */ /* 0x000fce000f8e00ff */
[----:B------:R-:W-:Y:S01]  /*02f0*/  LEPC R20, `(.L_x_0) ;  /* 0x00000000b014794e */ /* 0x000fe20000000000 */
[----:B------:R-:W-:Y:S01]  /*0300*/  IMAD.U32 R5, RZ, RZ, UR7 ;  /* 0x00000007ff057e24 */ /* 0x000fe2000f8e00ff */
[----:B------:R-:W1:Y:S01]  /*0310*/  LDC.64 R16, c[0x4][R16] ;  /* 0x0100000010107b82 */ /* 0x000e620000000a00 */
[----:B------:R-:W-:Y:S01]  /*0320*/  ULDC.64 UR6, c[0x4][0x58] ;  /* 0x0100160000067ab9 */ /* 0x000fe20000000a00 */
[----:B------:R-:W-:Y:S02]  /*0330*/  IMAD.U32 R10, RZ, RZ, UR8 ;  /* 0x00000008ff0a7e24 */ /* 0x000fe4000f8e00ff */
[----:B------:R-:W-:Y:S02]  /*0340*/  IMAD.U32 R6, RZ, RZ, UR6 ;  /* 0x00000006ff067e24 */ /* 0x000fe4000f8e00ff */
[----:B------:R-:W-:Y:S02]  /*0350*/  IMAD.U32 R7, RZ, RZ, UR7 ;  /* 0x00000007ff077e24 */ /* 0x000fe4000f8e00ff */
[----:B------:R-:W-:-:S02]  /*0360*/  IMAD.U32 R11, RZ, RZ, UR9 ;  /* 0x00000009ff0b7e24 */ /* 0x000fc4000f8e00ff */
[----:B------:R-:W-:Y:S02]  /*0370*/  IMAD.MOV.U32 R8, RZ, RZ, 0x24 ;  /* 0x00000024ff087424 */ /* 0x000fe400078e00ff */
[----:B------:R-:W-:Y:S02]  /*0380*/  IMAD.MOV.U32 R12, RZ, RZ, 0x1 ;  /* 0x00000001ff0c7424 */ /* 0x000fe400078e00ff */
[----:B------:R-:W-:-:S07]  /*0390*/  IMAD.MOV.U32 R13, RZ, RZ, RZ ;  /* 0x000000ffff0d7224 */ /* 0x000fce00078e00ff */
[----:B01---5:R-:W-:Y:S05]  /*03a0*/  CALL.ABS.NOINC R16 ;  /* 0x0000000010007343 */ /* 0x023fea0003c00000 */
.L_x_0:
[----:B------:R-:W-:Y:S05]  /*03b0*/  WARPSYNC.ALL ;  /* 0x0000000000007948 */ /* 0x000fea0003800000 */
[----:B------:R-:W-:Y:S01]  /*03c0*/  BAR.SYNC.DEFER_BLOCKING 0x0 ;  /* 0x0000000000007b1d */ /* 0x000fe20000010000 */
[----:B------:R-:W-:-:S05]  /*03d0*/  CS2R R16, SRZ ;  /* 0x0000000000107805 */ /* 0x000fca000001ff00 */
[----:B------:R-:W-:Y:S02]  /*03e0*/  ULDC.64 UR6, c[0x0][0x218] ;  /* 0x0000860000067ab9 */ /* 0x000fe40000000a00 */
[----:B------:R-:W-:-:S04]  /*03f0*/  LEA R4, P1, R22, UR6, 0x4 ;  /* 0x0000000616047c11 */ /* 0x000fc8000f8220ff */
[----:B------:R-:W-:Y:S01]  /*0400*/  LEA.HI.X R5, R22, UR7, R23, 0x4, P1 ;  /* 0x0000000716057c11 */ /* 0x000fe200088f2417 */
[----:B------:R-:W-:-:S04]  /*0410*/  IMAD R22, R9, -0x4, R0 ;  /* 0xfffffffc09167824 */ /* 0x000fc800078e0200 */
[----:B------:R-:W-:-:S05]  /*0420*/  IMAD.WIDE R4, R22, 0x4, R4 ;  /* 0x0000000416047825 */ /* 0x000fca00078e0204 */
[----:B------:R1:W1:Y:S01]  /*0430*/  @!P2 LDG.E.64 R16, desc[UR4][R4.64] ;  /* 0x000000040410a981 */ /* 0x000262000c1e1b00 */
[----:B-----5:R-:W-:Y:S02]  /*0440*/  IADD3 R23, P3, R2, 0x7, RZ ;  /* 0x0000000702177810 */ /* 0x020fe40007f7e0ff */
[----:B------:R-:W-:-:S03]  /*0450*/  ISETP.GE.AND P1, PT, R3, RZ, PT ;  /* 0x000000ff0300720c */ /* 0x000fc60003f26270 */
[----:B------:R-:W-:Y:S01]  /*0460*/  IMAD.X R7, RZ, RZ, R3, P3 ;  /* 0x000000ffff077224 */ /* 0x000fe200018e0603 */
[----:B------:R-:W-:-:S04]  /*0470*/  SEL R23, R23, R2, !P1 ;  /* 0x0000000217177207 */ /* 0x000fc80004800000 */
[----:B------:R-:W-:Y:S02]  /*0480*/  SEL R24, R7, R3, !P1 ;  /* 0x0000000307187207 */ /* 0x000fe40004800000 */
        /* <DEDUP_REMOVED lines=18> */
[----:B01----:R-:W-:Y:S05]  /*05b0*/  CALL.ABS.NOINC R2 ;  /* 0x0000000002007343 */ /* 0x003fea0003c00000 */
.L_x_1:
[----:B------:R-:W-:Y:S05]  /*05c0*/  WARPSYNC.ALL ;  /* 0x0000000000007948 */ /* 0x000fea0003800000 */
[----:B------:R-:W-:Y:S01]  /*05d0*/  BAR.SYNC.DEFER_BLOCKING 0x0 ;  /* 0x0000000000007b1d */ /* 0x000fe20000010000 */
[----:B------:R-:W-:Y:S01]  /*05e0*/  IMAD.SHL.U32 R9, R22, 0x4, RZ ;  /* 0x0000000416097824 */ /* 0x000fe200078e00ff */
[----:B------:R-:W-:-:S04]  /*05f0*/  SHF.R.S32.HI R3, RZ, 0x1f, R22 ;  /* 0x0000001fff037819 */ /* 0x000fc80000011416 */
[----:B------:R-:W-:Y:S01]  /*0600*/  ULDC.64 UR6, c[0x0][0x220] ;  /* 0x0000880000067ab9 */ /* 0x000fe20000000a00 */
[----:B------:R-:W-:Y:S02]  /*0610*/  SHF.L.U64.HI R22, R22, 0x2, R3 ;  /* 0x0000000216167819 */ /* 0x000fe40000010203 */
[----:B------:R-:W-:Y:S02]  /*0620*/  CS2R R2, SRZ ;  /* 0x0000000000027805 */ /* 0x000fe4000001ff00 */
[----:B------:R-:W-:-:S04]  /*0630*/  LEA R4, P1, R23, UR6, 0x4 ;  /* 0x0000000617047c11 */ /* 0x000fc8000f8220ff */
[----:B------:R-:W-:Y:S02]  /*0640*/  LEA.HI.X R23, R23, UR7, R24, 0x4, P1 ;  /* 0x0000000717177c11 */ /* 0x000fe400088f2418 */
[----:B------:R-:W-:-:S05]  /*0650*/  IADD3 R4, P1, R9, R4, RZ ;  /* 0x0000000409047210 */ /* 0x000fca0007f3e0ff */
[----:B------:R-:W-:-:S05]  /*0660*/  IMAD.X R5, R22, 0x1, R23, P1 ;  /* 0x0000000116057824 */ /* 0x000fca00008e0617 */
[----:B------:R1:W5:Y:S01]  /*0670*/  @!P2 LDG.E.64 R2, desc[UR4][R4.64] ;  /* 0x000000040402a981 */ /* 0x000362000c1e1b00 */
[----:B------:R-:W-:-:S04]  /*0680*/  SHF.R.U32.HI R23, RZ, 0x1a, R15 ;  /* 0x0000001aff177819 */ /* 0x000fc8000001160f */
[----:B------:R-:W-:-:S04]  /*0690*/  LOP3.LUT R23, R23, 0x20, RZ, 0xc0, !PT ;  /* 0x0000002017177812 */ /* 0x000fc800078ec0ff */
[----:B------:R-:W-:-:S05]  /*06a0*/  IADD3 R23, P1, R14, R23, RZ ;  /* 0x000000170e177210 */ /* 0x000fca0007f3e0ff */
[----:B------:R-:W-:Y:S01]  /*06b0*/  IMAD.X R24, RZ, RZ, R15, P1 ;  /* 0x000000ffff187224 */ /* 0x000fe200008e060f */
        /* <DEDUP_REMOVED lines=19> */
.L_x_2:
[----:B------:R-:W-:Y:S05]  /*07f0*/  WARPSYNC.ALL ;  /* 0x0000000000007948 */ /* 0x000fea0003800000 */
[----:B------:R-:W-:Y:S01]  /*0800*/  BAR.SYNC.DEFER_BLOCKING 0x0 ;  /* 0x0000000000007b1d */ /* 0x000fe20000010000 */
[----:B------:R-:W-:-:S05]  /*0810*/  CS2R R14, SRZ ;  /* 0x00000000000e7805 */ /* 0x000fca000001ff00 */
[----:B------:R-:W-:Y:S02]  /*0820*/  ULDC.64 UR6, c[0x0][0x228] ;  /* 0x00008a0000067ab9 */ /* 0x000fe40000000a00 */
[----:B------:R-:W-:-:S04]  /*0830*/  LEA R4, P1, R23, UR6, 0x4 ;  /* 0x0000000617047c11 */ /* 0x000fc8000f8220ff */
[----:B------:R-:W-:Y:S02]  /*0840*/  LEA.HI.X R23, R23, UR7, R24, 0x4, P1 ;  /* 0x0000000717177c11 */ /* 0x000fe400088f2418 */
[----:B------:R-:W-:-:S05]  /*0850*/  IADD3 R4, P1, R4, R9, RZ ;  /* 0x0000000904047210 */ /* 0x000fca0007f3e0ff */
[----:B------:R-:W-:-:S05]  /*0860*/  IMAD.X R5, R23, 0x1, R22, P1 ;  /* 0x0000000117057824 */ /* 0x000fca00008e0616 */
[----:B------:R1:W5:Y:S01]  /*0870*/  @!P2 LDG.E.64 R14, desc[UR4][R4.64] ;  /* 0x00000004040ea981 */ /* 0x000362000c1e1b00 */
[----:B------:R-:W-:Y:S02]  /*0880*/  IADD3 R23, P3, R18, 0xd, RZ ;  /* 0x0000000d12177810 */ /* 0x000fe40007f7e0ff */
        /* <DEDUP_REMOVED lines=23> */
.L_x_3:
[----:B------:R-:W-:Y:S05]  /*0a00*/  WARPSYNC.ALL ;  /* 0x0000000000007948 */ /* 0x000fea0003800000 */
[----:B------:R-:W-:Y:S01]  /*0a10*/  BAR.SYNC.DEFER_BLOCKING 0x0 ;  /* 0x0000000000007b1d */ /* 0x000fe20000010000 */
[----:B------:R-:W-:-:S05]  /*0a20*/  CS2R R10, SRZ ;  /* 0x00000000000a7805 */ /* 0x000fca000001ff00 */
[----:B------:R-:W-:Y:S02]  /*0a30*/  ULDC.64 UR6, c[0x0][0x230] ;  /* 0x00008c0000067ab9 */ /* 0x000fe40000000a00 */
[----:B------:R-:W1:Y:S01]  /*0a40*/  LDC.64 R6, c[0x0][0x238] ;  /* 0x00008e00ff067b82 */ /* 0x000e620000000a00 */
[----:B------:R-:W-:-:S04]  /*0a50*/  LEA R4, P0, R23, UR6, 0x4 ;  /* 0x0000000617047c11 */ /* 0x000fc8000f8020ff */
[----:B------:R-:W-:Y:S02]  /*0a60*/  LEA.HI.X R23, R23, UR7, R24, 0x4, P0 ;  /* 0x0000000717177c11 */ /* 0x000fe400080f2418 */
[----:B------:R-:W-:-:S05]  /*0a70*/  IADD3 R4, P0, R4, R9, RZ ;  /* 0x0000000904047210 */ /* 0x000fca0007f1e0ff */
[----:B------:R-:W-:-:S05]  /*0a80*/  IMAD.X R5, R23, 0x1, R22, P0 ;  /* 0x0000000117057824 */ /* 0x000fca00000e0616 */
[----:B------:R-:W2:Y:S01]  /*0a90*/  @!P2 LDG.E.64 R10, desc[UR4][R4.64] ;  /* 0x00000004040aa981 */ /* 0x000ea2000c1e1b00 */
[----:B-----5:R-:W-:Y:S01]  /*0aa0*/  FADD R9, R2, R16 ;  /* 0x0000001002097221 */ /* 0x020fe20000000000 */
[----:B------:R-:W-:-:S03]  /*0ab0*/  FADD R2, R3, R17 ;  /* 0x0000001103027221 */ /* 0x000fc60000000000 */
[----:B------:R-:W-:Y:S01]  /*0ac0*/  FADD R9, R9, R14 ;  /* 0x0000000e09097221 */ /* 0x000fe20000000000 */
[----:B------:R-:W-:-:S03]  /*0ad0*/  FADD R2, R2, R15 ;  /* 0x0000000f02027221 */ /* 0x000fc60000000000 */
[----:B--2---:R-:W-:Y:S01]  /*0ae0*/  FADD R10, R9, R10 ;  /* 0x0000000a090a7221 */ /* 0x004fe20000000000 */
[----:B------:R-:W-:Y:S01]  /*0af0*/  FADD R11, R2, R11 ;  /* 0x0000000b020b7221 */ /* 0x000fe20000000000 */
[----:B-1----:R-:W-:-:S04]  /*0b00*/  IMAD.WIDE R2, R0, 0x4, R6 ;  /* 0x0000000400027825 */ /* 0x002fc800078e0206 */
[----:B------:R-:W-:Y:S01]  /*0b10*/  FADD R10, RZ, R10 ;  /* 0x0000000aff0a7221 */ /* 0x000fe20000000000 */
[----:B------:R-:W-:Y:S01]  /*0b20*/  FADD R11, RZ, R11 ;  /* 0x0000000bff0b7221 */ /* 0x000fe20000000000 */
[----:B------:R-:W-:Y:S06]  /*0b30*/  @P2 EXIT ;  /* 0x000000000000294d */ /* 0x000fec0003800000 */
[----:B------:R-:W-:Y:S01]  /*0b40*/  STG.E.64 desc[UR4][R2.64], R10 ;  /* 0x0000000a02007986 */ /* 0x000fe2000c101b04 */
[----:B------:R-:W-:Y:S05]  /*0b50*/  EXIT ;  /* 0x000000000000794d */ /* 0x000fea0003800000 */
.L_x_4:
[----:B------:R-:W-:-:S00]  /*0b60*/  BRA `(.L_x_4) ;  /* 0xfffffffc00fc7947 */ /* 0x000fc0000383ffff */
[----:B------:R-:W-:-:S00]  /*0b70*/  NOP ;  /* 0x0000000000007918 */ /* 0x000fc00000000000 */
        /* <DEDUP_REMOVED lines=8> */
.L_x_5:


//--------------------- .nv.global.init           --------------------------
	.section	.nv.global.init,"aw",@progbits
.nv.global.init:
	.type		assertFunc_1,@object
	.size		assertFunc_1,(assertFunc_3 - assertFunc_1)
assertFunc_1:
        /*0000*/ 	.byte	0x75, 0x6e, 0x6b, 0x6e, 0x6f, 0x77, 0x6e, 0x00
	.type		assertFunc_3,@object
	.size		assertFunc_3,(assertFunc_2 - assertFunc_3)
assertFunc_3:
        /*0008*/ 	.byte	0x75, 0x6e, 0x6b, 0x6e, 0x6f, 0x77, 0x6e, 0x00
	.type		assertFunc_2,@object
	.size		assertFunc_2,(assertFunc_0 - assertFunc_2)
assertFunc_2:
        /*0010*/ 	.byte	0x75, 0x6e, 0x6b, 0x6e, 0x6f, 0x77, 0x6e, 0x00
	.type		assertFunc_0,@object
	.size		assertFunc_0,(assertMessage_1 - assertFunc_0)
assertFunc_0:
        /*0018*/ 	.byte	0x75, 0x6e, 0x6b, 0x6e, 0x6f, 0x77, 0x6e, 0x00
	.type		assertMessage_1,@object
	.size		assertMessage_1,(assertMessage_0 - assertMessage_1)
assertMessage_1:
        /*0020*/ 	.byte	0x69, 0x6e, 0x64, 0x65, 0x78, 0x20, 0x6f, 0x75, 0x74, 0x20, 0x6f, 0x66, 0x20, 0x62, 0x6f, 0x75
        /*0030*/ 	.byte	0x6e, 0x64, 0x73, 0x3a, 0x20, 0x30, 0x20, 0x3c, 0x3d, 0x20, 0x74, 0x6d, 0x70, 0x31, 0x31, 0x20
        /*0040*/ 	.byte	0x3c, 0x20, 0x37, 0x00
	.type		assertMessage_0,@object
	.size		assertMessage_0,(assertMessage_3 - assertMessage_0)
assertMessage_0:
        /*0044*/ 	.byte	0x69, 0x6e, 0x64, 0x65, 0x78, 0x20, 0x6f, 0x75, 0x74, 0x20, 0x6f, 0x66, 0x20, 0x62, 0x6f, 0x75
        /*0054*/ 	.byte	0x6e, 0x64, 0x73, 0x3a, 0x20, 0x30, 0x20, 0x3c, 0x3d, 0x20, 0x74, 0x6d, 0x70, 0x34, 0x20, 0x3c
        /*0064*/ 	.byte	0x20, 0x32, 0x34, 0x00
	.type		assertMessage_3,@object
	.size		assertMessage_3,(assertMessage_2 - assertMessage_3)
assertMessage_3:
        /*0068*/ 	.byte	0x69, 0x6e, 0x64, 0x65, 0x78, 0x20, 0x6f, 0x75, 0x74, 0x20, 0x6f, 0x66, 0x20, 0x62, 0x6f, 0x75
        /*0078*/ 	.byte	0x6e, 0x64, 0x73, 0x3a, 0x20, 0x30, 0x20, 0x3c, 0x3d, 0x20, 0x74, 0x6d, 0x70, 0x32, 0x37, 0x20
        /*0088*/ 	.byte	0x3c, 0x20, 0x31, 0x33, 0x00
	.type		assertMessage_2,@object
	.size		assertMessage_2,(assertFile_0 - assertMessage_2)
assertMessage_2:
        /*008d*/ 	.byte	0x69, 0x6e, 0x64, 0x65, 0x78, 0x20, 0x6f, 0x75, 0x74, 0x20, 0x6f, 0x66, 0x20, 0x62, 0x6f, 0x75
        /*009d*/ 	.byte	0x6e, 0x64, 0x73, 0x3a, 0x20, 0x30, 0x20, 0x3c, 0x3d, 0x20, 0x74, 0x6d, 0x70, 0x31, 0x39, 0x20
        /*00ad*/ 	.byte	0x3c, 0x20, 0x33, 0x32, 0x00
	.type		assertFile_0,@object
	.size		assertFile_0,(assertFile_2 - assertFile_0)
assertFile_0:
        /*00b2*/ 	.byte	0x69, 0x6e, 0x64, 0x75, 0x63, 0x74, 0x6f, 0x72, 0x5f, 0x63, 0x61, 0x63, 0x68, 0x65, 0x2f, 0x6f
        /*00c2*/ 	.byte	0x72, 0x2f, 0x63, 0x6f, 0x72, 0x36, 0x66, 0x69, 0x78, 0x63, 0x62, 0x6a, 0x6e, 0x62, 0x33, 0x34
        /*00d2*/ 	.byte	0x33, 0x33, 0x7a, 0x66, 0x35, 0x77, 0x63, 0x36, 0x33, 0x79, 0x6e, 0x6c, 0x68, 0x72, 0x62, 0x65
        /*00e2*/ 	.byte	0x77, 0x79, 0x73, 0x70, 0x6e, 0x6f, 0x75, 0x69, 0x72, 0x65, 0x67, 0x70, 0x65, 0x73, 0x32, 0x6b
        /*00f2*/ 	.byte	0x75, 0x71, 0x36, 0x63, 0x74, 0x37, 0x2e, 0x70, 0x79, 0x00
	.type		assertFile_2,@object
	.size		assertFile_2,(assertFile_1 - assertFile_2)
assertFile_2:
        /*00fc*/ 	.byte	0x69, 0x6e, 0x64, 0x75, 0x63, 0x74, 0x6f, 0x72, 0x5f, 0x63, 0x61, 0x63, 0x68, 0x65, 0x2f, 0x6f
        /*010c*/ 	.byte	0x72, 0x2f, 0x63, 0x6f, 0x72, 0x36, 0x66, 0x69, 0x78, 0x63, 0x62, 0x6a, 0x6e, 0x62, 0x33, 0x34
        /*011c*/ 	.byte	0x33, 0x33, 0x7a, 0x66, 0x35, 0x77, 0x63, 0x36, 0x33, 0x79, 0x6e, 0x6c, 0x68, 0x72, 0x62, 0x65
        /*012c*/ 	.byte	0x77, 0x79, 0x73, 0x70, 0x6e, 0x6f, 0x75, 0x69, 0x72, 0x65, 0x67, 0x70, 0x65, 0x73, 0x32, 0x6b
        /*013c*/ 	.byte	0x75, 0x71, 0x36, 0x63, 0x74, 0x37, 0x2e, 0x70, 0x79, 0x00
	.type		assertFile_1,@object
	.size		assertFile_1,(assertFile_3 - assertFile_1)
assertFile_1:
        /*0146*/ 	.byte	0x69, 0x6e, 0x64, 0x75, 0x63, 0x74, 0x6f, 0x72, 0x5f, 0x63, 0x61, 0x63, 0x68, 0x65, 0x2f, 0x6f
        /*0156*/ 	.byte	0x72, 0x2f, 0x63, 0x6f, 0x72, 0x36, 0x66, 0x69, 0x78, 0x63, 0x62, 0x6a, 0x6e, 0x62, 0x33, 0x34
        /*0166*/ 	.byte	0x33, 0x33, 0x7a, 0x66, 0x35, 0x77, 0x63, 0x36, 0x33, 0x79, 0x6e, 0x6c, 0x68, 0x72, 0x62, 0x65
        /*0176*/ 	.byte	0x77, 0x79, 0x73, 0x70, 0x6e, 0x6f, 0x75, 0x69, 0x72, 0x65, 0x67, 0x70, 0x65, 0x73, 0x32, 0x6b
        /*0186*/ 	.byte	0x75, 0x71, 0x36, 0x63, 0x74, 0x37, 0x2e, 0x70, 0x79, 0x00
	.type		assertFile_3,@object
	.size		assertFile_3,(.L_1 - assertFile_3)
assertFile_3:
        /*0190*/ 	.byte	0x69, 0x6e, 0x64, 0x75, 0x63, 0x74, 0x6f, 0x72, 0x5f, 0x63, 0x61, 0x63, 0x68, 0x65, 0x2f, 0x6f
        /*01a0*/ 	.byte	0x72, 0x2f, 0x63, 0x6f, 0x72, 0x36, 0x66, 0x69, 0x78, 0x63, 0x62, 0x6a, 0x6e, 0x62, 0x33, 0x34
        /*01b0*/ 	.byte	0x33, 0x33, 0x7a, 0x66, 0x35, 0x77, 0x63, 0x36, 0x33, 0x79, 0x6e, 0x6c, 0x68, 0x72, 0x62, 0x65
        /*01c0*/ 	.byte	0x77, 0x79, 0x73, 0x70, 0x6e, 0x6f, 0x75, 0x69, 0x72, 0x65, 0x67, 0x70, 0x65, 0x73, 0x32, 0x6b
        /*01d0*/ 	.byte	0x75, 0x71, 0x36, 0x63, 0x74, 0x37, 0x2e, 0x70, 0x79, 0x00
.L_1:


//--------------------- .nv.constant0.triton_poi_fused_add_embedding_1 --------------------------
	.section	.nv.constant0.triton_poi_fused_add_embedding_1,"a",@progbits
	.sectionflags	@""
	.align	4
.nv.constant0.triton_poi_fused_add_embedding_1:
	.zero		580


//--------------------- SYMBOLS --------------------------

	.type		__assertfail,@function
